	.headerflags	@"EF_CUDA_TEXMODE_UNIFIED EF_CUDA_64BIT_ADDRESS EF_CUDA_ACCELERATORS EF_CUDA_SM90 EF_CUDA_VIRTUAL_SM(EF_CUDA_SM90)"
	.elftype	@"ET_EXEC"


//--------------------- .nv.info                  --------------------------
	.section	.nv.info,"",@"SHT_CUDA_INFO"
	.align	4


	//----- nvinfo : EIATTR_REGCOUNT
	.align		4
        /*0000*/ 	.byte	0x04, 0x2f
        /*0002*/ 	.short	(.L_1 - .L_0)
	.align		4
.L_0:
        /*0004*/ 	.word	index@(triton_poi_fused_convolution_0)
        /*0008*/ 	.word	0x0000000c


	//----- nvinfo : EIATTR_MIN_STACK_SIZE
	.align		4
.L_1:
        /*000c*/ 	.byte	0x04, 0x12
        /*000e*/ 	.short	(.L_3 - .L_2)
	.align		4
.L_2:
        /*0010*/ 	.word	index@(triton_poi_fused_convolution_0)
        /*0014*/ 	.word	0x00000000


	//----- nvinfo : EIATTR_FRAME_SIZE
	.align		4
.L_3:
        /*0018*/ 	.byte	0x04, 0x11
        /*001a*/ 	.short	(.L_5 - .L_4)
	.align		4
.L_4:
        /*001c*/ 	.word	index@(triton_poi_fused_convolution_0)
        /*0020*/ 	.word	0x00000000


	//----- nvinfo : EIATTR_MIN_STACK_SIZE
	.align		4
.L_5:
        /*0024*/ 	.byte	0x04, 0x12
        /*0026*/ 	.short	(.L_7 - .L_6)
	.align		4
.L_6:
        /*0028*/ 	.word	index@(triton_poi_fused_convolution_0)
        /*002c*/ 	.word	0x00000000
.L_7:


//--------------------- .nv.info.triton_poi_fused_convolution_0 --------------------------
	.section	.nv.info.triton_poi_fused_convolution_0,"",@"SHT_CUDA_INFO"
	.sectionflags	@""
	.align	4


	//----- nvinfo : EIATTR_CUDA_API_VERSION
	.align		4
        /*0000*/ 	.byte	0x04, 0x37
        /*0002*/ 	.short	(.L_9 - .L_8)
.L_8:
        /*0004*/ 	.word	0x0000007c


	//----- nvinfo : EIATTR_KPARAM_INFO
	.align		4
.L_9:
        /*0008*/ 	.byte	0x04, 0x17
        /*000a*/ 	.short	(.L_11 - .L_10)
.L_10:
        /*000c*/ 	.word	0x00000000
        /*0010*/ 	.short	0x0002
        /*0012*/ 	.short	0x0010
        /*0014*/ 	.byte	0x00, 0xf0, 0x11, 0x00


	//----- nvinfo : EIATTR_KPARAM_INFO
	.align		4
.L_11:
        /*0018*/ 	.byte	0x04, 0x17
        /*001a*/ 	.short	(.L_13 - .L_12)
.L_12:
        /*001c*/ 	.word	0x00000000
        /*0020*/ 	.short	0x0001
        /*0022*/ 	.short	0x0008
        /*0024*/ 	.byte	0x00, 0xf4, 0x21, 0x00


	//----- nvinfo : EIATTR_KPARAM_INFO
	.align		4
.L_13:
        /*0028*/ 	.byte	0x04, 0x17
        /*002a*/ 	.short	(.L_15 - .L_14)
.L_14:
        /*002c*/ 	.word	0x00000000
        /*0030*/ 	.short	0x0000
        /*0032*/ 	.short	0x0000
        /*0034*/ 	.byte	0x00, 0xf4, 0x21, 0x00


	//----- nvinfo : EIATTR_SPARSE_MMA_MASK
	.align		4
.L_15:
        /*0038*/ 	.byte	0x03, 0x50
        /*003a*/ 	.short	0x0000


	//----- nvinfo : EIATTR_MAXREG_COUNT
	.align		4
        /*003c*/ 	.byte	0x03, 0x1b
        /*003e*/ 	.short	0x00ff


	//----- nvinfo : EIATTR_EXIT_INSTR_OFFSETS
	.align		4
        /*0040*/ 	.byte	0x04, 0x1c
        /*0042*/ 	.short	(.L_17 - .L_16)


	//   ....[0]....
.L_16:
        /*0044*/ 	.word	0x000001b0


	//   ....[1]....
        /*0048*/ 	.word	0x000001d0


	//----- nvinfo : EIATTR_REQNTID
	.align		4
.L_17:
        /*004c*/ 	.byte	0x04, 0x10
        /*004e*/ 	.short	(.L_19 - .L_18)
.L_18:
        /*0050*/ 	.word	0x00000020
        /*0054*/ 	.word	0x00000001
        /*0058*/ 	.word	0x00000001


	//----- nvinfo : EIATTR_CBANK_PARAM_SIZE
	.align		4
.L_19:
        /*005c*/ 	.byte	0x03, 0x19
        /*005e*/ 	.short	0x0014


	//----- nvinfo : EIATTR_PARAM_CBANK
	.align		4
        /*0060*/ 	.byte	0x04, 0x0a
        /*0062*/ 	.short	(.L_21 - .L_20)
	.align		4
.L_20:
        /*0064*/ 	.word	index@(.nv.constant0.triton_poi_fused_convolution_0)
        /*0068*/ 	.short	0x0210
        /*006a*/ 	.short	0x0014


	//----- nvinfo : EIATTR_SW_WAR
	.align		4
.L_21:
        /*006c*/ 	.byte	0x04, 0x36
        /*006e*/ 	.short	(.L_23 - .L_22)
.L_22:
        /*0070*/ 	.word	0x00000008
.L_23:


//--------------------- .nv.callgraph             --------------------------
	.section	.nv.callgraph,"",@"SHT_CUDA_CALLGRAPH"
	.align	4
	.sectionentsize	8
	.align		4
        /*0000*/ 	.word	0x00000000
	.align		4
        /*0004*/ 	.word	0xffffffff
	.align		4
        /*0008*/ 	.word	0x00000000
	.align		4
        /*000c*/ 	.word	0xfffffffe
	.align		4
        /*0010*/ 	.word	0x00000000
	.align		4
        /*0014*/ 	.word	0xfffffffd
	.align		4
        /*0018*/ 	.word	0x00000000
	.align		4
        /*001c*/ 	.word	0xfffffffc


//--------------------- .text.triton_poi_fused_convolution_0 --------------------------
	.section	.text.triton_poi_fused_convolution_0,"ax",@progbits
	.align	128
        .global         triton_poi_fused_convolution_0
        .type           triton_poi_fused_convolution_0,@function
        .size           triton_poi_fused_convolution_0,(.L_x_1 - triton_poi_fused_convolution_0)
        .other          triton_poi_fused_convolution_0,@"STO_CUDA_ENTRY STV_DEFAULT"
triton_poi_fused_convolution_0:
.text.triton_poi_fused_convolution_0:
[----:B------:R-:W0:Y:S02]  /*0000*/  LDC R1, c[0x0][0x28] ;  /* 0x00000a00ff017b82 */ /* 0x000e240000000800 */
[----:B------:R-:W1:Y:S01]  /*0010*/  S2R R0, SR_TID.X ;  /* 0x0000000000007919 */ /* 0x000e620000002100 */
[----:B------:R-:W2:Y:S01]  /*0020*/  LDC.64 R2, c[0x0][0x210] ;  /* 0x00008400ff027b82 */ /* 0x000ea20000000a00 */
[----:B------:R-:W-:Y:S01]  /*0030*/  ULDC.64 UR4, c[0x0][0x208] ;  /* 0x0000820000047ab9 */ /* 0x000fe20000000a00 */
[----:B------:R-:W3:Y:S06]  /*0040*/  S2R R7, SR_CTAID.X ;  /* 0x0000000000077919 */ /* 0x000eec0000002500 */
[----:B------:R-:W4:Y:S01]  /*0050*/  LDC.64 R4, c[0x0][0x218] ;  /* 0x00008600ff047b82 */ /* 0x000f220000000a00 */
[----:B-1----:R-:W-:Y:S01]  /*0060*/  IMAD.SHL.U32 R0, R0, 0x2, RZ ;  /* 0x0000000200007824 */ /* 0x002fe200078e00ff */
[----:B---3--:R-:W-:-:S04]  /*0070*/  SHF.R.S32.HI R6, RZ, 0x19, R7 ;  /* 0x00000019ff067819 */ /* 0x008fc80000011407 */
[----:B------:R-:W-:Y:S02]  /*0080*/  LOP3.LUT R0, R0, 0x3e, RZ, 0xc0, !PT ;  /* 0x0000003e00007812 */ /* 0x000fe400078ec0ff */
[----:B------:R-:W-:-:S03]  /*0090*/  SGXT R6, R6, 0x1 ;  /* 0x000000010606781a */ /* 0x000fc60000000200 */
[----:B------:R-:W-:-:S04]  /*00a0*/  IMAD R7, R7, 0x40, R0 ;  /* 0x0000004007077824 */ /* 0x000fc800078e0200 */
[C---:B--2---:R-:W-:Y:S01]  /*00b0*/  IMAD.WIDE R2, R7.reuse, 0x4, R2 ;  /* 0x0000000407027825 */ /* 0x044fe200078e0202 */
[----:B------:R-:W-:Y:S02]  /*00c0*/  LEA.HI R6, R6, R7, RZ, 0x2 ;  /* 0x0000000706067211 */ /* 0x000fe400078f10ff */
[----:B------:R-:W-:Y:S02]  /*00d0*/  ISETP.GE.AND P0, PT, R7, 0x40, PT ;  /* 0x000000400700780c */ /* 0x000fe40003f06270 */
[----:B------:R-:W-:-:S04]  /*00e0*/  SHF.R.S32.HI R6, RZ, 0x2, R6 ;  /* 0x00000002ff067819 */ /* 0x000fc80000011406 */
[----:B------:R-:W-:-:S04]  /*00f0*/  LEA.HI R0, R6, R6, RZ, 0x2 ;  /* 0x0000000606007211 */ /* 0x000fc800078f10ff */
[----:B------:R-:W-:Y:S01]  /*0100*/  LOP3.LUT R9, R0, 0xfffffffc, RZ, 0xc0, !PT ;  /* 0xfffffffc00097812 */ /* 0x000fe200078ec0ff */
[----:B------:R-:W-:-:S04]  /*0110*/  IMAD.MOV.U32 R0, RZ, RZ, RZ ;  /* 0x000000ffff007224 */ /* 0x000fc800078e00ff */
[----:B------:R-:W-:Y:S01]  /*0120*/  IMAD.IADD R9, R6, 0x1, -R9 ;  /* 0x0000000106097824 */ /* 0x000fe200078e0a09 */
[----:B------:R-:W-:-:S03]  /*0130*/  CS2R R6, SRZ ;  /* 0x0000000000067805 */ /* 0x000fc6000001ff00 */
[----:B----4-:R-:W-:-:S03]  /*0140*/  IMAD.WIDE R4, R9, 0x4, R4 ;  /* 0x0000000409047825 */ /* 0x010fc600078e0204 */
[----:B------:R-:W2:Y:S01]  /*0150*/  @!P0 LDG.E.64 R6, desc[UR4][R2.64] ;  /* 0x0000000402068981 */ /* 0x000ea2000c1e1b00 */
[----:B------:R-:W-:-:S03]  /*0160*/  IMAD.MOV.U32 R9, RZ, RZ, RZ ;  /* 0x000000ffff097224 */ /* 0x000fc600078e00ff */
[----:B------:R-:W2:Y:S04]  /*0170*/  @!P0 LDG.E.EL R0, desc[UR4][R4.64] ;  /* 0x0000000404008981 */ /* 0x000ea8000c2e1900 */
[----:B------:R-:W3:Y:S01]  /*0180*/  @!P0 LDG.E.EL R9, desc[UR4][R4.64] ;  /* 0x0000000404098981 */ /* 0x000ee2000c2e1900 */
[----:B--2---:R-:W-:Y:S01]  /*0190*/  FADD R7, R0, R7 ;  /* 0x0000000700077221 */ /* 0x004fe20000000000 */
[----:B---3--:R-:W-:Y:S01]  /*01a0*/  FADD R6, R9, R6 ;  /* 0x0000000609067221 */ /* 0x008fe20000000000 */
[----:B------:R-:W-:Y:S06]  /*01b0*/  @P0 EXIT ;  /* 0x000000000000094d */ /* 0x000fec0003800000 */
[----:B------:R-:W-:Y:S01]  /*01c0*/  STG.E.64 desc[UR4][R2.64], R6 ;  /* 0x0000000602007986 */ /* 0x000fe2000c101b04 */
[----:B------:R-:W-:Y:S05]  /*01d0*/  EXIT ;  /* 0x000000000000794d */ /* 0x000fea0003800000 */
.L_x_0:
[----:B------:R-:W-:-:S00]  /*01e0*/  BRA `(.L_x_0) ;  /* 0xfffffffc00fc7947 */ /* 0x000fc0000383ffff */
[----:B------:R-:W-:-:S00]  /*01f0*/  NOP ;  /* 0x0000000000007918 */ /* 0x000fc00000000000 */
        /* <DEDUP_REMOVED lines=8> */
.L_x_1:


//--------------------- .nv.constant0.triton_poi_fused_convolution_0 --------------------------
	.section	.nv.constant0.triton_poi_fused_convolution_0,"a",@progbits
	.sectionflags	@""
	.align	4
.nv.constant0.triton_poi_fused_convolution_0:
	.zero		548
